	.headerflags	@"EF_CUDA_TEXMODE_UNIFIED EF_CUDA_64BIT_ADDRESS EF_CUDA_ACCELERATORS EF_CUDA_SM90 EF_CUDA_VIRTUAL_SM(EF_CUDA_SM90)"
	.elftype	@"ET_EXEC"


//--------------------- .nv.info                  --------------------------
	.section	.nv.info,"",@"SHT_CUDA_INFO"
	.align	4


	//----- nvinfo : EIATTR_REGCOUNT
	.align		4
        /*0000*/ 	.byte	0x04, 0x2f
        /*0002*/ 	.short	(.L_1 - .L_0)
	.align		4
.L_0:
        /*0004*/ 	.word	index@(triton_per_fused_abs_div_lt_mean_mul_sub_where_0)
        /*0008*/ 	.word	0x00000011


	//----- nvinfo : EIATTR_MIN_STACK_SIZE
	.align		4
.L_1:
        /*000c*/ 	.byte	0x04, 0x12
        /*000e*/ 	.short	(.L_3 - .L_2)
	.align		4
.L_2:
        /*0010*/ 	.word	index@(triton_per_fused_abs_div_lt_mean_mul_sub_where_0)
        /*0014*/ 	.word	0x00000000


	//----- nvinfo : EIATTR_FRAME_SIZE
	.align		4
.L_3:
        /*0018*/ 	.byte	0x04, 0x11
        /*001a*/ 	.short	(.L_5 - .L_4)
	.align		4
.L_4:
        /*001c*/ 	.word	index@(triton_per_fused_abs_div_lt_mean_mul_sub_where_0)
        /*0020*/ 	.word	0x00000000


	//----- nvinfo : EIATTR_MIN_STACK_SIZE
	.align		4
.L_5:
        /*0024*/ 	.byte	0x04, 0x12
        /*0026*/ 	.short	(.L_7 - .L_6)
	.align		4
.L_6:
        /*0028*/ 	.word	index@(triton_per_fused_abs_div_lt_mean_mul_sub_where_0)
        /*002c*/ 	.word	0x00000000
.L_7:


//--------------------- .nv.info.triton_per_fused_abs_div_lt_mean_mul_sub_where_0 --------------------------
	.section	.nv.info.triton_per_fused_abs_div_lt_mean_mul_sub_where_0,"",@"SHT_CUDA_INFO"
	.sectionflags	@""
	.align	4


	//----- nvinfo : EIATTR_CUDA_API_VERSION
	.align		4
        /*0000*/ 	.byte	0x04, 0x37
        /*0002*/ 	.short	(.L_9 - .L_8)
.L_8:
        /*0004*/ 	.word	0x0000007c


	//----- nvinfo : EIATTR_KPARAM_INFO
	.align		4
.L_9:
        /*0008*/ 	.byte	0x04, 0x17
        /*000a*/ 	.short	(.L_11 - .L_10)
.L_10:
        /*000c*/ 	.word	0x00000000
        /*0010*/ 	.short	0x0003
        /*0012*/ 	.short	0x0018
        /*0014*/ 	.byte	0x00, 0xf0, 0x11, 0x00


	//----- nvinfo : EIATTR_KPARAM_INFO
	.align		4
.L_11:
        /*0018*/ 	.byte	0x04, 0x17
        /*001a*/ 	.short	(.L_13 - .L_12)
.L_12:
        /*001c*/ 	.word	0x00000000
        /*0020*/ 	.short	0x0002
        /*0022*/ 	.short	0x0010
        /*0024*/ 	.byte	0x00, 0xf4, 0x21, 0x00


	//----- nvinfo : EIATTR_KPARAM_INFO
	.align		4
.L_13:
        /*0028*/ 	.byte	0x04, 0x17
        /*002a*/ 	.short	(.L_15 - .L_14)
.L_14:
        /*002c*/ 	.word	0x00000000
        /*0030*/ 	.short	0x0001
        /*0032*/ 	.short	0x0008
        /*0034*/ 	.byte	0x00, 0xf4, 0x21, 0x00


	//----- nvinfo : EIATTR_KPARAM_INFO
	.align		4
.L_15:
        /*0038*/ 	.byte	0x04, 0x17
        /*003a*/ 	.short	(.L_17 - .L_16)
.L_16:
        /*003c*/ 	.word	0x00000000
        /*0040*/ 	.short	0x0000
        /*0042*/ 	.short	0x0000
        /*0044*/ 	.byte	0x00, 0xf4, 0x21, 0x00


	//----- nvinfo : EIATTR_SPARSE_MMA_MASK
	.align		4
.L_17:
        /*0048*/ 	.byte	0x03, 0x50
        /*004a*/ 	.short	0x0000


	//----- nvinfo : EIATTR_MAXREG_COUNT
	.align		4
        /*004c*/ 	.byte	0x03, 0x1b
        /*004e*/ 	.short	0x00ff


	//----- nvinfo : EIATTR_COOP_GROUP_MASK_REGIDS
	.align		4
        /*0050*/ 	.byte	0x04, 0x29
        /*0052*/ 	.short	(.L_19 - .L_18)


	//   ....[0]....
.L_18:
        /*0054*/ 	.word	0xffffffff


	//   ....[1]....
        /*0058*/ 	.word	0xffffffff


	//   ....[2]....
        /*005c*/ 	.word	0xffffffff


	//   ....[3]....
        /*0060*/ 	.word	0xffffffff


	//   ....[4]....
        /*0064*/ 	.word	0xffffffff


	//   ....[5]....
        /*0068*/ 	.word	0xffffffff


	//----- nvinfo : EIATTR_COOP_GROUP_INSTR_OFFSETS
	.align		4
.L_19:
        /*006c*/ 	.byte	0x04, 0x28
        /*006e*/ 	.short	(.L_21 - .L_20)


	//   ....[0]....
.L_20:
        /*0070*/ 	.word	0x00000270


	//   ....[1]....
        /*0074*/ 	.word	0x000002a0


	//   ....[2]....
        /*0078*/ 	.word	0x000002e0


	//   ....[3]....
        /*007c*/ 	.word	0x00000300


	//   ....[4]....
        /*0080*/ 	.word	0x00000320


	//   ....[5]....
        /*0084*/ 	.word	0x00000390


	//----- nvinfo : EIATTR_EXIT_INSTR_OFFSETS
	.align		4
.L_21:
        /*0088*/ 	.byte	0x04, 0x1c
        /*008a*/ 	.short	(.L_23 - .L_22)


	//   ....[0]....
.L_22:
        /*008c*/ 	.word	0x00000400


	//   ....[1]....
        /*0090*/ 	.word	0x00000450


	//----- nvinfo : EIATTR_REQNTID
	.align		4
.L_23:
        /*0094*/ 	.byte	0x04, 0x10
        /*0096*/ 	.short	(.L_25 - .L_24)
.L_24:
        /*0098*/ 	.word	0x00000040
        /*009c*/ 	.word	0x00000001
        /*00a0*/ 	.word	0x00000001


	//----- nvinfo : EIATTR_CBANK_PARAM_SIZE
	.align		4
.L_25:
        /*00a4*/ 	.byte	0x03, 0x19
        /*00a6*/ 	.short	0x001c


	//----- nvinfo : EIATTR_PARAM_CBANK
	.align		4
        /*00a8*/ 	.byte	0x04, 0x0a
        /*00aa*/ 	.short	(.L_27 - .L_26)
	.align		4
.L_26:
        /*00ac*/ 	.word	index@(.nv.constant0.triton_per_fused_abs_div_lt_mean_mul_sub_where_0)
        /*00b0*/ 	.short	0x0210
        /*00b2*/ 	.short	0x001c


	//----- nvinfo : EIATTR_SW_WAR
	.align		4
.L_27:
        /*00b4*/ 	.byte	0x04, 0x36
        /*00b6*/ 	.short	(.L_29 - .L_28)
.L_28:
        /*00b8*/ 	.word	0x00000008
.L_29:


//--------------------- .nv.callgraph             --------------------------
	.section	.nv.callgraph,"",@"SHT_CUDA_CALLGRAPH"
	.align	4
	.sectionentsize	8
	.align		4
        /*0000*/ 	.word	0x00000000
	.align		4
        /*0004*/ 	.word	0xffffffff
	.align		4
        /*0008*/ 	.word	0x00000000
	.align		4
        /*000c*/ 	.word	0xfffffffe
	.align		4
        /*0010*/ 	.word	0x00000000
	.align		4
        /*0014*/ 	.word	0xfffffffd
	.align		4
        /*0018*/ 	.word	0x00000000
	.align		4
        /*001c*/ 	.word	0xfffffffc


//--------------------- .text.triton_per_fused_abs_div_lt_mean_mul_sub_where_0 --------------------------
	.section	.text.triton_per_fused_abs_div_lt_mean_mul_sub_where_0,"ax",@progbits
	.sectionflags	@"SHF_BARRIERS=1"
	.align	128
        .global         triton_per_fused_abs_div_lt_mean_mul_sub_where_0
        .type           triton_per_fused_abs_div_lt_mean_mul_sub_where_0,@function
        .size           triton_per_fused_abs_div_lt_mean_mul_sub_where_0,(.L_x_1 - triton_per_fused_abs_div_lt_mean_mul_sub_where_0)
        .other          triton_per_fused_abs_div_lt_mean_mul_sub_where_0,@"STO_CUDA_ENTRY STV_DEFAULT"
triton_per_fused_abs_div_lt_mean_mul_sub_where_0:
.text.triton_per_fused_abs_div_lt_mean_mul_sub_where_0:
[----:B------:R-:W0:Y:S02]  /*0000*/  LDC R1, c[0x0][0x28] ;  /* 0x00000a00ff017b82 */ /* 0x000e240000000800 */
[----:B------:R-:W1:Y:S01]  /*0010*/  S2R R14, SR_TID.X ;  /* 0x00000000000e7919 */ /* 0x000e620000002100 */
[----:B------:R-:W2:Y:S01]  /*0020*/  LDC.64 R4, c[0x0][0x218] ;  /* 0x00008600ff047b82 */ /* 0x000ea20000000a00 */
[----:B------:R-:W-:-:S07]  /*0030*/  ULDC.64 UR6, c[0x0][0x208] ;  /* 0x0000820000067ab9 */ /* 0x000fce0000000a00 */
[----:B------:R-:W3:Y:S01]  /*0040*/  LDC.64 R8, c[0x0][0x220] ;  /* 0x00008800ff087b82 */ /* 0x000ee20000000a00 */
[----:B-1----:R-:W-:-:S04]  /*0050*/  SHF.L.U32 R0, R14, 0x2, RZ ;  /* 0x000000020e007819 */ /* 0x002fc800000006ff */
[----:B------:R-:W-:-:S05]  /*0060*/  LOP3.LUT R3, R0, 0xfc, RZ, 0xc0, !PT ;  /* 0x000000fc00037812 */ /* 0x000fca00078ec0ff */
[----:B--2---:R-:W-:-:S04]  /*0070*/  IMAD.WIDE.U32 R4, R3, 0x4, R4 ;  /* 0x0000000403047825 */ /* 0x004fc800078e0004 */
[----:B---3--:R-:W-:Y:S02]  /*0080*/  IMAD.WIDE.U32 R8, R3, 0x4, R8 ;  /* 0x0000000403087825 */ /* 0x008fe400078e0008 */
[----:B------:R-:W2:Y:S04]  /*0090*/  LDG.E.128 R4, desc[UR6][R4.64] ;  /* 0x0000000604047981 */ /* 0x000ea8000c1e1d00 */
[----:B------:R-:W2:Y:S01]  /*00a0*/  LDG.E.128 R8, desc[UR6][R8.64] ;  /* 0x0000000608087981 */ /* 0x000ea2000c1e1d00 */
[----:B------:R-:W1:Y:S01]  /*00b0*/  S2UR UR5, SR_CgaCtaId ;  /* 0x00000000000579c3 */ /* 0x000e620000008800 */
[----:B------:R-:W-:Y:S02]  /*00c0*/  UMOV UR4, 0x400 ;  /* 0x0000040000047882 */ /* 0x000fe40000000000 */
[----:B-1----:R-:W-:Y:S01]  /*00d0*/  UPRMT UR4, UR5, 0x654, UR4 ;  /* 0x0000065405047896 */ /* 0x002fe20008000004 */
[----:B--2---:R-:W-:Y:S01]  /*00e0*/  FADD R12, R4, -R8 ;  /* 0x80000008040c7221 */ /* 0x004fe20000000000 */
[----:B------:R-:W-:Y:S01]  /*00f0*/  FADD R13, R5, -R9 ;  /* 0x80000009050d7221 */ /* 0x000fe20000000000 */
[----:B------:R-:W-:Y:S01]  /*0100*/  FADD R6, R6, -R10 ;  /* 0x8000000a06067221 */ /* 0x000fe20000000000 */
[----:B------:R-:W-:Y:S01]  /*0110*/  FADD R7, R7, -R11 ;  /* 0x8000000b07077221 */ /* 0x000fe20000000000 */
[C---:B------:R-:W-:Y:S01]  /*0120*/  FMUL R3, |R12|.reuse, 0.5 ;  /* 0x3f0000000c037820 */ /* 0x040fe20000400200 */
[C---:B------:R-:W-:Y:S01]  /*0130*/  FSETP.GEU.AND P2, PT, |R12|.reuse, 1, PT ;  /* 0x3f8000000c00780b */ /* 0x040fe20003f4e200 */
[C---:B------:R-:W-:Y:S01]  /*0140*/  FMUL R4, |R13|.reuse, 0.5 ;  /* 0x3f0000000d047820 */ /* 0x040fe20000400200 */
[----:B------:R-:W-:Y:S01]  /*0150*/  FSETP.GEU.AND P3, PT, |R13|, 1, PT ;  /* 0x3f8000000d00780b */ /* 0x000fe20003f6e200 */
[----:B------:R-:W-:Y:S01]  /*0160*/  FMUL R8, |R12|, R3 ;  /* 0x000000030c087220 */ /* 0x000fe20000400200 */
[C---:B------:R-:W-:Y:S01]  /*0170*/  FSETP.GEU.AND P0, PT, |R6|.reuse, 1, PT ;  /* 0x3f8000000600780b */ /* 0x040fe20003f0e200 */
[C---:B------:R-:W-:Y:S01]  /*0180*/  FMUL R3, |R6|.reuse, 0.5 ;  /* 0x3f00000006037820 */ /* 0x040fe20000400200 */
[----:B------:R-:W-:Y:S01]  /*0190*/  FSETP.GEU.AND P1, PT, |R7|, 1, PT ;  /* 0x3f8000000700780b */ /* 0x000fe20003f2e200 */
[----:B------:R-:W-:Y:S01]  /*01a0*/  FMUL R5, |R13|, R4 ;  /* 0x000000040d057220 */ /* 0x000fe20000400200 */
[----:B------:R-:W-:Y:S01]  /*01b0*/  FMUL R4, |R7|, 0.5 ;  /* 0x3f00000007047820 */ /* 0x000fe20000400200 */
[----:B------:R-:W-:-:S03]  /*01c0*/  FMUL R3, |R6|, R3 ;  /* 0x0000000306037220 */ /* 0x000fc60000400200 */
[----:B------:R-:W-:Y:S01]  /*01d0*/  FMUL R4, |R7|, R4 ;  /* 0x0000000407047220 */ /* 0x000fe20000400200 */
[----:B------:R-:W-:Y:S02]  /*01e0*/  @P2 FADD R8, |R12|, -0.5 ;  /* 0xbf0000000c082421 */ /* 0x000fe40000000200 */
[----:B------:R-:W-:Y:S02]  /*01f0*/  @P3 FADD R5, |R13|, -0.5 ;  /* 0xbf0000000d053421 */ /* 0x000fe40000000200 */
[----:B------:R-:W-:Y:S01]  /*0200*/  @P0 FADD R3, |R6|, -0.5 ;  /* 0xbf00000006030421 */ /* 0x000fe20000000200 */
[C---:B------:R-:W-:Y:S01]  /*0210*/  LOP3.LUT P0, RZ, R14.reuse, 0x1f, RZ, 0xc0, !PT ;  /* 0x0000001f0eff7812 */ /* 0x040fe2000780c0ff */
[----:B------:R-:W-:Y:S01]  /*0220*/  FADD R8, R5, R8 ;  /* 0x0000000805087221 */ /* 0x000fe20000000000 */
[----:B------:R-:W-:Y:S01]  /*0230*/  @P1 FADD R4, |R7|, -0.5 ;  /* 0xbf00000007041421 */ /* 0x000fe20000000200 */
[----:B------:R-:W-:Y:S02]  /*0240*/  ISETP.GE.AND P1, PT, R14, 0x2, PT ;  /* 0x000000020e00780c */ /* 0x000fe40003f26270 */
[----:B------:R-:W-:-:S04]  /*0250*/  FADD R3, R3, R8 ;  /* 0x0000000803037221 */ /* 0x000fc80000000000 */
[----:B------:R-:W-:-:S05]  /*0260*/  FADD R3, R4, R3 ;  /* 0x0000000304037221 */ /* 0x000fca0000000000 */
[----:B------:R-:W1:Y:S02]  /*0270*/  SHFL.BFLY PT, R4, R3, 0x10, 0x1f ;  /* 0x0e001f0003047f89 */ /* 0x000e6400000e0000 */
[----:B-1----:R-:W-:Y:S01]  /*0280*/  FADD R4, R3, R4 ;  /* 0x0000000403047221 */ /* 0x002fe20000000000 */
[----:B------:R-:W-:-:S04]  /*0290*/  SHF.R.U32.HI R3, RZ, 0x3, R14 ;  /* 0x00000003ff037819 */ /* 0x000fc8000001160e */
[----:B------:R-:W1:Y:S01]  /*02a0*/  SHFL.BFLY PT, R5, R4, 0x8, 0x1f ;  /* 0x0d001f0004057f89 */ /* 0x000e6200000e0000 */
[----:B------:R-:W-:Y:S01]  /*02b0*/  LOP3.LUT R3, R3, 0x4, RZ, 0xc0, !PT ;  /* 0x0000000403037812 */ /* 0x000fe200078ec0ff */
[----:B-1----:R-:W-:Y:S01]  /*02c0*/  FADD R5, R4, R5 ;  /* 0x0000000504057221 */ /* 0x002fe20000000000 */
[----:B------:R-:W-:-:S04]  /*02d0*/  LOP3.LUT R4, R14, 0x1, RZ, 0xc0, !PT ;  /* 0x000000010e047812 */ /* 0x000fc800078ec0ff */
[----:B------:R-:W1:Y:S02]  /*02e0*/  SHFL.BFLY PT, R6, R5, 0x4, 0x1f ;  /* 0x0c801f0005067f89 */ /* 0x000e6400000e0000 */
[----:B-1----:R-:W-:-:S05]  /*02f0*/  FADD R6, R5, R6 ;  /* 0x0000000605067221 */ /* 0x002fca0000000000 */
[----:B------:R-:W1:Y:S02]  /*0300*/  SHFL.BFLY PT, R7, R6, 0x2, 0x1f ;  /* 0x0c401f0006077f89 */ /* 0x000e6400000e0000 */
[----:B-1----:R-:W-:-:S05]  /*0310*/  FADD R7, R6, R7 ;  /* 0x0000000706077221 */ /* 0x002fca0000000000 */
[----:B------:R-:W1:Y:S02]  /*0320*/  SHFL.BFLY PT, R8, R7, 0x1, 0x1f ;  /* 0x0c201f0007087f89 */ /* 0x000e6400000e0000 */
[----:B-1----:R-:W-:-:S05]  /*0330*/  FADD R8, R7, R8 ;  /* 0x0000000807087221 */ /* 0x002fca0000000000 */
[----:B------:R-:W-:Y:S01]  /*0340*/  @!P0 STS [R3+UR4], R8 ;  /* 0x0000000803008988 */ /* 0x000fe20008000804 */
[----:B------:R-:W-:Y:S01]  /*0350*/  BAR.SYNC.DEFER_BLOCKING 0x0 ;  /* 0x0000000000007b1d */ /* 0x000fe20000010000 */
[----:B------:R-:W-:-:S04]  /*0360*/  ISETP.NE.U32.AND P0, PT, R4, 0x1, PT ;  /* 0x000000010400780c */ /* 0x000fc80003f05070 */
[----:B------:R-:W-:Y:S01]  /*0370*/  ISETP.LT.AND P0, PT, R14, 0x2, P0 ;  /* 0x000000020e00780c */ /* 0x000fe20000701270 */
[----:B------:R-:W1:Y:S04]  /*0380*/  @!P1 LDS R2, [R0+UR4] ;  /* 0x0000000400029984 */ /* 0x000e680008000800 */
[----:B-1----:R-:W1:Y:S02]  /*0390*/  SHFL.BFLY PT, R5, R2, 0x1, 0x1f ;  /* 0x0c201f0002057f89 */ /* 0x002e6400000e0000 */
[----:B-1----:R-:W-:-:S06]  /*03a0*/  FADD R5, R2, R5 ;  /* 0x0000000502057221 */ /* 0x002fcc0000000000 */
[----:B------:R1:W-:Y:S01]  /*03b0*/  @P0 STS [R0+UR4], R5 ;  /* 0x0000000500000988 */ /* 0x0003e20008000804 */
[----:B------:R-:W-:Y:S01]  /*03c0*/  BAR.SYNC.DEFER_BLOCKING 0x0 ;  /* 0x0000000000007b1d */ /* 0x000fe20000010000 */
[----:B------:R-:W-:-:S05]  /*03d0*/  LOP3.LUT P0, RZ, R14, 0x3f, RZ, 0xc0, !PT ;  /* 0x0000003f0eff7812 */ /* 0x000fca000780c0ff */
[----:B------:R-:W2:Y:S02]  /*03e0*/  LDS R4, [UR4] ;  /* 0x00000004ff047984 */ /* 0x000ea40008000800 */
[----:B------:R-:W-:Y:S06]  /*03f0*/  BAR.SYNC.DEFER_BLOCKING 0x0 ;  /* 0x0000000000007b1d */ /* 0x000fec0000010000 */
[----:B-1----:R-:W-:Y:S05]  /*0400*/  @P0 EXIT ;  /* 0x000000000000094d */ /* 0x002fea0003800000 */
[----:B------:R-:W0:Y:S01]  /*0410*/  LDC.64 R2, c[0x0][0x210] ;  /* 0x00008400ff027b82 */ /* 0x000e220000000a00 */
[----:B--2---:R-:W-:-:S04]  /*0420*/  FADD R4, RZ, R4 ;  /* 0x00000004ff047221 */ /* 0x004fc80000000000 */
[----:B------:R-:W-:-:S05]  /*0430*/  FMUL R5, R4, 0.00390625 ;  /* 0x3b80000004057820 */ /* 0x000fca0000400000 */
[----:B0-----:R-:W-:Y:S01]  /*0440*/  STG.E desc[UR6][R2.64], R5 ;  /* 0x0000000502007986 */ /* 0x001fe2000c101906 */
[----:B------:R-:W-:Y:S05]  /*0450*/  EXIT ;  /* 0x000000000000794d */ /* 0x000fea0003800000 */
.L_x_0:
[----:B------:R-:W-:-:S00]  /*0460*/  BRA `(.L_x_0) ;  /* 0xfffffffc00fc7947 */ /* 0x000fc0000383ffff */
[----:B------:R-:W-:-:S00]  /*0470*/  NOP ;  /* 0x0000000000007918 */ /* 0x000fc00000000000 */
        /* <DEDUP_REMOVED lines=8> */
.L_x_1:


//--------------------- .nv.shared.triton_per_fused_abs_div_lt_mean_mul_sub_where_0 --------------------------
	.section	.nv.shared.triton_per_fused_abs_div_lt_mean_mul_sub_where_0,"aw",@nobits
	.sectionflags	@""
	.align	16
	.zero		1024


//--------------------- .nv.constant0.triton_per_fused_abs_div_lt_mean_mul_sub_where_0 --------------------------
	.section	.nv.constant0.triton_per_fused_abs_div_lt_mean_mul_sub_where_0,"a",@progbits
	.sectionflags	@""
	.align	4
.nv.constant0.triton_per_fused_abs_div_lt_mean_mul_sub_where_0:
	.zero		556
